//
// Generated by NVIDIA NVVM Compiler
//
// Compiler Build ID: CL-36424714
// Cuda compilation tools, release 13.0, V13.0.88
// Based on NVVM 20.0.0
//

.version 9.0
.target sm_100
.address_size 64

	// .globl	_Z13vector_add_cuPiS_S_

.visible .entry _Z13vector_add_cuPiS_S_(
	.param .u64 .ptr .align 1 _Z13vector_add_cuPiS_S__param_0,
	.param .u64 .ptr .align 1 _Z13vector_add_cuPiS_S__param_1,
	.param .u64 .ptr .align 1 _Z13vector_add_cuPiS_S__param_2
)
{
	.reg .b32 	%r<8>;
	.reg .b64 	%rd<11>;

	ld.param.u64 	%rd1, [_Z13vector_add_cuPiS_S__param_0];
	ld.param.u64 	%rd2, [_Z13vector_add_cuPiS_S__param_1];
	ld.param.u64 	%rd3, [_Z13vector_add_cuPiS_S__param_2];
	cvta.to.global.u64 	%rd4, %rd1;
	cvta.to.global.u64 	%rd5, %rd3;
	cvta.to.global.u64 	%rd6, %rd2;
	mov.u32 	%r1, %ctaid.x;
	mov.u32 	%r2, %ntid.x;
	mov.u32 	%r3, %tid.x;
	mad.lo.s32 	%r4, %r1, %r2, %r3;
	mul.wide.s32 	%rd7, %r4, 4;
	add.s64 	%rd8, %rd6, %rd7;
	ld.global.u32 	%r5, [%rd8];
	add.s64 	%rd9, %rd5, %rd7;
	ld.global.u32 	%r6, [%rd9];
	add.s32 	%r7, %r6, %r5;
	add.s64 	%rd10, %rd4, %rd7;
	st.global.u32 	[%rd10], %r7;
	ret;

}


// ===== COMPILED SASS (sm_100) =====

	.target	sm_100

	.elftype	@"ET_EXEC"


//--------------------- .note.nv.tkinfo           --------------------------
	.section	.note.nv.tkinfo,"",@"SHT_NOTE"
	.sectionflags	@"SHF_NOTE_NV_TKINFO"
	.tkinfo
        /*0018*/ 	.word	0x00000002
        /*0030*/ 	.string	""
        /*0030*/ 	.string	"ptxas"
        /*0030*/ 	.string	"Cuda compilation tools, release 13.0, V13.0.88"
        /*0030*/ 	.string	"Build cuda_13.0.r13.0/compiler.36424714_0"
        /*0030*/ 	.string	"-arch sm_100 -m 64 "



//--------------------- .note.nv.cuinfo           --------------------------
	.section	.note.nv.cuinfo,"",@"SHT_NOTE"
	.sectionflags	@"SHF_NOTE_NV_CUINFO"
        /*0018*/ 	.short	0x0002
        /*001a*/ 	.short	0x0064
        /*001c*/ 	.short	0x0082
	.zero		2


//--------------------- .nv.info                  --------------------------
	.section	.nv.info,"",@"SHT_CUDA_INFO"
	.align	4


	//----- nvinfo : EIATTR_REGCOUNT
	.align		4
        /*0000*/ 	.byte	0x04, 0x2f
        /*0002*/ 	.short	(.L_1 - .L_0)
	.align		4
.L_0:
        /*0004*/ 	.word	index@(_Z13vector_add_cuPiS_S_)
        /*0008*/ 	.word	0x0000000c


	//----- nvinfo : EIATTR_FRAME_SIZE
	.align		4
.L_1:
        /*000c*/ 	.byte	0x04, 0x11
        /*000e*/ 	.short	(.L_3 - .L_2)
	.align		4
.L_2:
        /*0010*/ 	.word	index@(_Z13vector_add_cuPiS_S_)
        /*0014*/ 	.word	0x00000000


	//----- nvinfo : EIATTR_MIN_STACK_SIZE
	.align		4
.L_3:
        /*0018*/ 	.byte	0x04, 0x12
        /*001a*/ 	.short	(.L_5 - .L_4)
	.align		4
.L_4:
        /*001c*/ 	.word	index@(_Z13vector_add_cuPiS_S_)
        /*0020*/ 	.word	0x00000000
.L_5:


//--------------------- .nv.compat                --------------------------
	.section	.nv.compat,"",@"SHT_CUDA_COMPAT_INFO"
	.align	4
        /*0000*/ 	.byte	0x02, 0x09, 0x00, 0x00, 0x02, 0x02, 0x01, 0x00, 0x02, 0x05, 0x05, 0x00, 0x03, 0x07, 0x01, 0x01
        /*0010*/ 	.byte	0x02, 0x03, 0x00, 0x00, 0x02, 0x06, 0x01, 0x00, 0x04, 0x0b, 0x08, 0x00, 0x09, 0x00, 0x00, 0x00
        /*0020*/ 	.byte	0x00, 0x00, 0x00, 0x00


//--------------------- .nv.info._Z13vector_add_cuPiS_S_ --------------------------
	.section	.nv.info._Z13vector_add_cuPiS_S_,"",@"SHT_CUDA_INFO"
	.sectionflags	@""
	.align	4


	//----- nvinfo : EIATTR_CUDA_API_VERSION
	.align		4
        /*0000*/ 	.byte	0x04, 0x37
        /*0002*/ 	.short	(.L_7 - .L_6)
.L_6:
        /*0004*/ 	.word	0x00000082


	//----- nvinfo : EIATTR_KPARAM_INFO
	.align		4
.L_7:
        /*0008*/ 	.byte	0x04, 0x17
        /*000a*/ 	.short	(.L_9 - .L_8)
.L_8:
        /*000c*/ 	.word	0x00000000
        /*0010*/ 	.short	0x0002
        /*0012*/ 	.short	0x0010
        /*0014*/ 	.byte	0x00, 0xf5, 0x21, 0x00


	//----- nvinfo : EIATTR_KPARAM_INFO
	.align		4
.L_9:
        /*0018*/ 	.byte	0x04, 0x17
        /*001a*/ 	.short	(.L_11 - .L_10)
.L_10:
        /*001c*/ 	.word	0x00000000
        /*0020*/ 	.short	0x0001
        /*0022*/ 	.short	0x0008
        /*0024*/ 	.byte	0x00, 0xf5, 0x21, 0x00


	//----- nvinfo : EIATTR_KPARAM_INFO
	.align		4
.L_11:
        /*0028*/ 	.byte	0x04, 0x17
        /*002a*/ 	.short	(.L_13 - .L_12)
.L_12:
        /*002c*/ 	.word	0x00000000
        /*0030*/ 	.short	0x0000
        /*0032*/ 	.short	0x0000
        /*0034*/ 	.byte	0x00, 0xf5, 0x21, 0x00


	//----- nvinfo : EIATTR_SPARSE_MMA_MASK
	.align		4
.L_13:
        /*0038*/ 	.byte	0x03, 0x50
        /*003a*/ 	.short	0x0000


	//----- nvinfo : EIATTR_MAXREG_COUNT
	.align		4
        /*003c*/ 	.byte	0x03, 0x1b
        /*003e*/ 	.short	0x00ff


	//----- nvinfo : EIATTR_MERCURY_ISA_VERSION
	.align		4
        /*0040*/ 	.byte	0x03, 0x5f
        /*0042*/ 	.short	0x0101


	//----- nvinfo : EIATTR_VRC_CTA_INIT_COUNT
	.align		4
        /*0044*/ 	.byte	0x02, 0x4a
	.zero		1
	.zero		1


	//----- nvinfo : EIATTR_EXIT_INSTR_OFFSETS
	.align		4
        /*0048*/ 	.byte	0x04, 0x1c
        /*004a*/ 	.short	(.L_15 - .L_14)


	//   ....[0]....
.L_14:
        /*004c*/ 	.word	0x00000100


	//----- nvinfo : EIATTR_CBANK_PARAM_SIZE
	.align		4
.L_15:
        /*0050*/ 	.byte	0x03, 0x19
        /*0052*/ 	.short	0x0018


	//----- nvinfo : EIATTR_PARAM_CBANK
	.align		4
        /*0054*/ 	.byte	0x04, 0x0a
        /*0056*/ 	.short	(.L_17 - .L_16)
	.align		4
.L_16:
        /*0058*/ 	.word	index@(.nv.constant0._Z13vector_add_cuPiS_S_)
        /*005c*/ 	.short	0x0380
        /*005e*/ 	.short	0x0018


	//----- nvinfo : EIATTR_SW_WAR
	.align		4
.L_17:
        /*0060*/ 	.byte	0x04, 0x36
        /*0062*/ 	.short	(.L_19 - .L_18)
.L_18:
        /*0064*/ 	.word	0x00000008
.L_19:


//--------------------- .nv.callgraph             --------------------------
	.section	.nv.callgraph,"",@"SHT_CUDA_CALLGRAPH"
	.align	4
	.sectionentsize	8
	.align		4
        /*0000*/ 	.word	0x00000000
	.align		4
        /*0004*/ 	.word	0xffffffff
	.align		4
        /*0008*/ 	.word	0x00000000
	.align		4
        /*000c*/ 	.word	0xfffffffe
	.align		4
        /*0010*/ 	.word	0x00000000
	.align		4
        /*0014*/ 	.word	0xfffffffd
	.align		4
        /*0018*/ 	.word	0x00000000
	.align		4
        /*001c*/ 	.word	0xfffffffc


//--------------------- .text._Z13vector_add_cuPiS_S_ --------------------------
	.section	.text._Z13vector_add_cuPiS_S_,"ax",@progbits
	.align	128
        .global         _Z13vector_add_cuPiS_S_
        .type           _Z13vector_add_cuPiS_S_,@function
        .size           _Z13vector_add_cuPiS_S_,(.L_x_1 - _Z13vector_add_cuPiS_S_)
        .other          _Z13vector_add_cuPiS_S_,@"STO_CUDA_ENTRY STV_DEFAULT"
_Z13vector_add_cuPiS_S_:
.text._Z13vector_add_cuPiS_S_:
[----:B------:R-:W-:Y:S01]  /*0000*/  LDC R1, c[0x0][0x37c] ;  /* 0x0000df00ff017b82 */ /* 0x000fe20000000800 */
[----:B------:R-:W0:Y:S07]  /*0010*/  S2R R0, SR_TID.X ;  /* 0x0000000000007919 */ /* 0x000e2e0000002100 */
[----:B------:R-:W0:Y:S01]  /*0020*/  S2UR UR6, SR_CTAID.X ;  /* 0x00000000000679c3 */ /* 0x000e220000002500 */
[----:B------:R-:W1:Y:S07]  /*0030*/  LDCU.64 UR4, c[0x0][0x358] ;  /* 0x00006b00ff0477ac */ /* 0x000e6e0008000a00 */
[----:B------:R-:W0:Y:S08]  /*0040*/  LDC R9, c[0x0][0x360] ;  /* 0x0000d800ff097b82 */ /* 0x000e300000000800 */
[----:B------:R-:W2:Y:S08]  /*0050*/  LDC.64 R2, c[0x0][0x388] ;  /* 0x0000e200ff027b82 */ /* 0x000eb00000000a00 */
[----:B------:R-:W3:Y:S01]  /*0060*/  LDC.64 R4, c[0x0][0x390] ;  /* 0x0000e400ff047b82 */ /* 0x000ee20000000a00 */
[----:B0-----:R-:W-:-:S07]  /*0070*/  IMAD R9, R9, UR6, R0 ;  /* 0x0000000609097c24 */ /* 0x001fce000f8e0200 */
[----:B------:R-:W0:Y:S01]  /*0080*/  LDC.64 R6, c[0x0][0x380] ;  /* 0x0000e000ff067b82 */ /* 0x000e220000000a00 */
[----:B--2---:R-:W-:-:S06]  /*0090*/  IMAD.WIDE R2, R9, 0x4, R2 ;  /* 0x0000000409027825 */ /* 0x004fcc00078e0202 */
[----:B-1----:R-:W2:Y:S01]  /*00a0*/  LDG.E R2, desc[UR4][R2.64] ;  /* 0x0000000402027981 */ /* 0x002ea2000c1e1900 */
[----:B---3--:R-:W-:-:S06]  /*00b0*/  IMAD.WIDE R4, R9, 0x4, R4 ;  /* 0x0000000409047825 */ /* 0x008fcc00078e0204 */
[----:B------:R-:W2:Y:S01]  /*00c0*/  LDG.E R5, desc[UR4][R4.64] ;  /* 0x0000000404057981 */ /* 0x000ea2000c1e1900 */
[----:B0-----:R-:W-:Y:S01]  /*00d0*/  IMAD.WIDE R6, R9, 0x4, R6 ;  /* 0x0000000409067825 */ /* 0x001fe200078e0206 */
[----:B--2---:R-:W-:-:S05]  /*00e0*/  IADD3 R9, PT, PT, R2, R5, RZ ;  /* 0x0000000502097210 */ /* 0x004fca0007ffe0ff */
[----:B------:R-:W-:Y:S01]  /*00f0*/  STG.E desc[UR4][R6.64], R9 ;  /* 0x0000000906007986 */ /* 0x000fe2000c101904 */
[----:B------:R-:W-:Y:S05]  /*0100*/  EXIT ;  /* 0x000000000000794d */ /* 0x000fea0003800000 */
.L_x_0:
[----:B------:R-:W-:-:S00]  /*0110*/  BRA `(.L_x_0) ;  /* 0xfffffffc00fc7947 */ /* 0x000fc0000383ffff */
[----:B------:R-:W-:-:S00]  /*0120*/  NOP ;  /* 0x0000000000007918 */ /* 0x000fc00000000000 */
        /* <DEDUP_REMOVED lines=13> */
.L_x_1:


//--------------------- .nv.shared.reserved.0     --------------------------
	.section	.nv.shared.reserved.0,"aw",@nobits
	.weak		__nv_reservedSMEM_offset_0_alias
	.size		__nv_reservedSMEM_offset_0_alias, 0, 64
	.other		__nv_reservedSMEM_offset_0_alias,@"STO_CUDA_RESERVED_SHARED STV_DEFAULT"
__nv_reservedSMEM_offset_0_alias:
	.zero		0
	.zero		64


//--------------------- .nv.constant0._Z13vector_add_cuPiS_S_ --------------------------
	.section	.nv.constant0._Z13vector_add_cuPiS_S_,"a",@progbits
	.sectionflags	@""
	.align	4
.nv.constant0._Z13vector_add_cuPiS_S_:
	.zero		920


//--------------------- SYMBOLS --------------------------

	.type		.nv.reservedSmem.offset0,@object
	.size		.nv.reservedSmem.offset0,0x4
